//
// Generated by NVIDIA NVVM Compiler
//
// Compiler Build ID: CL-36424714
// Cuda compilation tools, release 13.0, V13.0.88
// Based on NVVM 20.0.0
//

.version 9.0
.target sm_100
.address_size 64

	// .globl	_Z17floatToHalfKernelP6__halfPKfm
.global .align 4 .b8 precalc_xorwow_matrix[102400];
.global .align 4 .b8 precalc_xorwow_offset_matrix[102400];
.global .align 4 .b8 mrg32k3aM1[2304];
.global .align 4 .b8 mrg32k3aM2[2304];
.global .align 4 .b8 mrg32k3aM1SubSeq[2016];
.global .align 4 .b8 mrg32k3aM2SubSeq[2016];
.global .align 4 .b8 mrg32k3aM1Seq[2304];
.global .align 4 .b8 mrg32k3aM2Seq[2304];
.const .align 8 .b8 __cr_lgamma_table[72];

.visible .entry _Z17floatToHalfKernelP6__halfPKfm(
	.param .u64 .ptr .align 1 _Z17floatToHalfKernelP6__halfPKfm_param_0,
	.param .u64 .ptr .align 1 _Z17floatToHalfKernelP6__halfPKfm_param_1,
	.param .u64 _Z17floatToHalfKernelP6__halfPKfm_param_2
)
{
	.reg .pred 	%p<2>;
	.reg .b16 	%rs<2>;
	.reg .b32 	%r<5>;
	.reg .b32 	%f<2>;
	.reg .b64 	%rd<11>;

	ld.param.u64 	%rd2, [_Z17floatToHalfKernelP6__halfPKfm_param_0];
	ld.param.u64 	%rd3, [_Z17floatToHalfKernelP6__halfPKfm_param_1];
	ld.param.u64 	%rd4, [_Z17floatToHalfKernelP6__halfPKfm_param_2];
	mov.u32 	%r1, %ctaid.x;
	mov.u32 	%r2, %ntid.x;
	mov.u32 	%r3, %tid.x;
	mad.lo.s32 	%r4, %r1, %r2, %r3;
	cvt.u64.u32 	%rd1, %r4;
	setp.le.u64 	%p1, %rd4, %rd1;
	@%p1 bra 	$L__BB0_2;
	cvta.to.global.u64 	%rd5, %rd3;
	cvta.to.global.u64 	%rd6, %rd2;
	shl.b64 	%rd7, %rd1, 2;
	add.s64 	%rd8, %rd5, %rd7;
	ld.global.f32 	%f1, [%rd8];
	// begin inline asm
	{  cvt.rn.f16.f32 %rs1, %f1;}

	// end inline asm
	shl.b64 	%rd9, %rd1, 1;
	add.s64 	%rd10, %rd6, %rd9;
	st.global.u16 	[%rd10], %rs1;
$L__BB0_2:
	ret;

}


// ===== COMPILED SASS (sm_100) =====

	.target	sm_100

	.elftype	@"ET_EXEC"


//--------------------- .note.nv.tkinfo           --------------------------
	.section	.note.nv.tkinfo,"",@"SHT_NOTE"
	.sectionflags	@"SHF_NOTE_NV_TKINFO"
	.tkinfo
        /*0018*/ 	.word	0x00000002
        /*0030*/ 	.string	""
        /*0030*/ 	.string	"ptxas"
        /*0030*/ 	.string	"Cuda compilation tools, release 13.0, V13.0.88"
        /*0030*/ 	.string	"Build cuda_13.0.r13.0/compiler.36424714_0"
        /*0030*/ 	.string	"-arch sm_100 -m 64 "



//--------------------- .note.nv.cuinfo           --------------------------
	.section	.note.nv.cuinfo,"",@"SHT_NOTE"
	.sectionflags	@"SHF_NOTE_NV_CUINFO"
        /*0018*/ 	.short	0x0002
        /*001a*/ 	.short	0x0064
        /*001c*/ 	.short	0x0082
	.zero		2


//--------------------- .nv.info                  --------------------------
	.section	.nv.info,"",@"SHT_CUDA_INFO"
	.align	4


	//----- nvinfo : EIATTR_REGCOUNT
	.align		4
        /*0000*/ 	.byte	0x04, 0x2f
        /*0002*/ 	.short	(.L_10 - .L_9)
	.align		4
.L_9:
        /*0004*/ 	.word	index@(_Z17floatToHalfKernelP6__halfPKfm)
        /*0008*/ 	.word	0x00000008


	//----- nvinfo : EIATTR_FRAME_SIZE
	.align		4
.L_10:
        /*000c*/ 	.byte	0x04, 0x11
        /*000e*/ 	.short	(.L_12 - .L_11)
	.align		4
.L_11:
        /*0010*/ 	.word	index@(_Z17floatToHalfKernelP6__halfPKfm)
        /*0014*/ 	.word	0x00000000


	//----- nvinfo : EIATTR_MIN_STACK_SIZE
	.align		4
.L_12:
        /*0018*/ 	.byte	0x04, 0x12
        /*001a*/ 	.short	(.L_14 - .L_13)
	.align		4
.L_13:
        /*001c*/ 	.word	index@(_Z17floatToHalfKernelP6__halfPKfm)
        /*0020*/ 	.word	0x00000000
.L_14:


//--------------------- .nv.compat                --------------------------
	.section	.nv.compat,"",@"SHT_CUDA_COMPAT_INFO"
	.align	4
        /*0000*/ 	.byte	0x02, 0x09, 0x00, 0x00, 0x02, 0x02, 0x01, 0x00, 0x02, 0x05, 0x05, 0x00, 0x03, 0x07, 0x01, 0x01
        /*0010*/ 	.byte	0x02, 0x03, 0x00, 0x00, 0x02, 0x06, 0x01, 0x00, 0x04, 0x0b, 0x08, 0x00, 0x09, 0x00, 0x00, 0x00
        /*0020*/ 	.byte	0x00, 0x00, 0x00, 0x00


//--------------------- .nv.info._Z17floatToHalfKernelP6__halfPKfm --------------------------
	.section	.nv.info._Z17floatToHalfKernelP6__halfPKfm,"",@"SHT_CUDA_INFO"
	.sectionflags	@""
	.align	4


	//----- nvinfo : EIATTR_CUDA_API_VERSION
	.align		4
        /*0000*/ 	.byte	0x04, 0x37
        /*0002*/ 	.short	(.L_16 - .L_15)
.L_15:
        /*0004*/ 	.word	0x00000082


	//----- nvinfo : EIATTR_KPARAM_INFO
	.align		4
.L_16:
        /*0008*/ 	.byte	0x04, 0x17
        /*000a*/ 	.short	(.L_18 - .L_17)
.L_17:
        /*000c*/ 	.word	0x00000000
        /*0010*/ 	.short	0x0002
        /*0012*/ 	.short	0x0010
        /*0014*/ 	.byte	0x00, 0xf0, 0x21, 0x00


	//----- nvinfo : EIATTR_KPARAM_INFO
	.align		4
.L_18:
        /*0018*/ 	.byte	0x04, 0x17
        /*001a*/ 	.short	(.L_20 - .L_19)
.L_19:
        /*001c*/ 	.word	0x00000000
        /*0020*/ 	.short	0x0001
        /*0022*/ 	.short	0x0008
        /*0024*/ 	.byte	0x00, 0xf5, 0x21, 0x00


	//----- nvinfo : EIATTR_KPARAM_INFO
	.align		4
.L_20:
        /*0028*/ 	.byte	0x04, 0x17
        /*002a*/ 	.short	(.L_22 - .L_21)
.L_21:
        /*002c*/ 	.word	0x00000000
        /*0030*/ 	.short	0x0000
        /*0032*/ 	.short	0x0000
        /*0034*/ 	.byte	0x00, 0xf5, 0x21, 0x00


	//----- nvinfo : EIATTR_SPARSE_MMA_MASK
	.align		4
.L_22:
        /*0038*/ 	.byte	0x03, 0x50
        /*003a*/ 	.short	0x0000


	//----- nvinfo : EIATTR_MAXREG_COUNT
	.align		4
        /*003c*/ 	.byte	0x03, 0x1b
        /*003e*/ 	.short	0x00ff


	//----- nvinfo : EIATTR_MERCURY_ISA_VERSION
	.align		4
        /*0040*/ 	.byte	0x03, 0x5f
        /*0042*/ 	.short	0x0101


	//----- nvinfo : EIATTR_VRC_CTA_INIT_COUNT
	.align		4
        /*0044*/ 	.byte	0x02, 0x4a
	.zero		1
	.zero		1


	//----- nvinfo : EIATTR_EXIT_INSTR_OFFSETS
	.align		4
        /*0048*/ 	.byte	0x04, 0x1c
        /*004a*/ 	.short	(.L_24 - .L_23)


	//   ....[0]....
.L_23:
        /*004c*/ 	.word	0x00000080


	//   ....[1]....
        /*0050*/ 	.word	0x00000120


	//----- nvinfo : EIATTR_CBANK_PARAM_SIZE
	.align		4
.L_24:
        /*0054*/ 	.byte	0x03, 0x19
        /*0056*/ 	.short	0x0018


	//----- nvinfo : EIATTR_PARAM_CBANK
	.align		4
        /*0058*/ 	.byte	0x04, 0x0a
        /*005a*/ 	.short	(.L_26 - .L_25)
	.align		4
.L_25:
        /*005c*/ 	.word	index@(.nv.constant0._Z17floatToHalfKernelP6__halfPKfm)
        /*0060*/ 	.short	0x0380
        /*0062*/ 	.short	0x0018


	//----- nvinfo : EIATTR_SW_WAR
	.align		4
.L_26:
        /*0064*/ 	.byte	0x04, 0x36
        /*0066*/ 	.short	(.L_28 - .L_27)
.L_27:
        /*0068*/ 	.word	0x00000008
.L_28:


//--------------------- .nv.callgraph             --------------------------
	.section	.nv.callgraph,"",@"SHT_CUDA_CALLGRAPH"
	.align	4
	.sectionentsize	8
	.align		4
        /*0000*/ 	.word	0x00000000
	.align		4
        /*0004*/ 	.word	0xffffffff
	.align		4
        /*0008*/ 	.word	0x00000000
	.align		4
        /*000c*/ 	.word	0xfffffffe
	.align		4
        /*0010*/ 	.word	0x00000000
	.align		4
        /*0014*/ 	.word	0xfffffffd
	.align		4
        /*0018*/ 	.word	0x00000000
	.align		4
        /*001c*/ 	.word	0xfffffffc


//--------------------- .nv.constant4             --------------------------
	.section	.nv.constant4,"a",@progbits
	.align	8
	.align		8
.nv.constant4:
        /*0000*/ 	.dword	precalc_xorwow_matrix
	.align		8
        /*0008*/ 	.dword	precalc_xorwow_offset_matrix
	.align		8
        /*0010*/ 	.dword	mrg32k3aM1
	.align		8
        /*0018*/ 	.dword	mrg32k3aM2
	.align		8
        /*0020*/ 	.dword	mrg32k3aM1SubSeq
	.align		8
        /*0028*/ 	.dword	mrg32k3aM2SubSeq
	.align		8
        /*0030*/ 	.dword	mrg32k3aM1Seq
	.align		8
        /*0038*/ 	.dword	mrg32k3aM2Seq


//--------------------- .nv.constant3             --------------------------
	.section	.nv.constant3,"a",@progbits
	.align	8
.nv.constant3:
	.type		__cr_lgamma_table,@object
	.size		__cr_lgamma_table,(.L_8 - __cr_lgamma_table)
__cr_lgamma_table:
        /*0000*/ 	.byte	0x00, 0x00, 0x00, 0x00, 0x00, 0x00, 0x00, 0x00, 0x00, 0x00, 0x00, 0x00, 0x00, 0x00, 0x00, 0x00
        /*0010*/ 	.byte	0xef, 0x39, 0xfa, 0xfe, 0x42, 0x2e, 0xe6, 0x3f, 0x02, 0x20, 0x2a, 0xfa, 0x0b, 0xab, 0xfc, 0x3f
        /*0020*/ 	.byte	0xf9, 0x2c, 0x92, 0x7c, 0xa7, 0x6c, 0x09, 0x40, 0xc9, 0x79, 0x44, 0x3c, 0x64, 0x26, 0x13, 0x40
        /*0030*/ 	.byte	0xca, 0x01, 0xcf, 0x3a, 0x27, 0x51, 0x1a, 0x40, 0x30, 0xcc, 0x2d, 0xf3, 0xe1, 0x0c, 0x21, 0x40
        /*0040*/ 	.byte	0x0d, 0xb7, 0xfc, 0x82, 0x8e, 0x35, 0x25, 0x40
.L_8:


//--------------------- .text._Z17floatToHalfKernelP6__halfPKfm --------------------------
	.section	.text._Z17floatToHalfKernelP6__halfPKfm,"ax",@progbits
	.align	128
        .global         _Z17floatToHalfKernelP6__halfPKfm
        .type           _Z17floatToHalfKernelP6__halfPKfm,@function
        .size           _Z17floatToHalfKernelP6__halfPKfm,(.L_x_1 - _Z17floatToHalfKernelP6__halfPKfm)
        .other          _Z17floatToHalfKernelP6__halfPKfm,@"STO_CUDA_ENTRY STV_DEFAULT"
_Z17floatToHalfKernelP6__halfPKfm:
.text._Z17floatToHalfKernelP6__halfPKfm:
[----:B------:R-:W-:Y:S01]  /*0000*/  LDC R1, c[0x0][0x37c] ;  /* 0x0000df00ff017b82 */ /* 0x000fe20000000800 */
[----:B------:R-:W0:Y:S07]  /*0010*/  S2R R3, SR_TID.X ;  /* 0x0000000000037919 */ /* 0x000e2e0000002100 */
[----:B------:R-:W0:Y:S01]  /*0020*/  S2UR UR4, SR_CTAID.X ;  /* 0x00000000000479c3 */ /* 0x000e220000002500 */
[----:B------:R-:W1:Y:S07]  /*0030*/  LDCU.64 UR6, c[0x0][0x390] ;  /* 0x00007200ff0677ac */ /* 0x000e6e0008000a00 */
[----:B------:R-:W0:Y:S02]  /*0040*/  LDC R0, c[0x0][0x360] ;  /* 0x0000d800ff007b82 */ /* 0x000e240000000800 */
[----:B0-----:R-:W-:-:S05]  /*0050*/  IMAD R0, R0, UR4, R3 ;  /* 0x0000000400007c24 */ /* 0x001fca000f8e0203 */
[----:B-1----:R-:W-:-:S04]  /*0060*/  ISETP.GE.U32.AND P0, PT, R0, UR6, PT ;  /* 0x0000000600007c0c */ /* 0x002fc8000bf06070 */
[----:B------:R-:W-:-:S13]  /*0070*/  ISETP.GE.U32.AND.EX P0, PT, RZ, UR7, PT, P0 ;  /* 0x00000007ff007c0c */ /* 0x000fda000bf06100 */
[----:B------:R-:W-:Y:S05]  /*0080*/  @P0 EXIT ;  /* 0x000000000000094d */ /* 0x000fea0003800000 */
[----:B------:R-:W0:Y:S01]  /*0090*/  LDCU.128 UR8, c[0x0][0x380] ;  /* 0x00007000ff0877ac */ /* 0x000e220008000c00 */
[----:B------:R-:W1:Y:S01]  /*00a0*/  LDCU.64 UR4, c[0x0][0x358] ;  /* 0x00006b00ff0477ac */ /* 0x000e620008000a00 */
[----:B0-----:R-:W-:-:S04]  /*00b0*/  LEA R2, P0, R0, UR10, 0x2 ;  /* 0x0000000a00027c11 */ /* 0x001fc8000f8010ff */
[----:B------:R-:W-:-:S05]  /*00c0*/  LEA.HI.X R3, R0, UR11, RZ, 0x2, P0 ;  /* 0x0000000b00037c11 */ /* 0x000fca00080f14ff */
[----:B-1----:R-:W2:Y:S01]  /*00d0*/  LDG.E R2, desc[UR4][R2.64] ;  /* 0x0000000402027981 */ /* 0x002ea2000c1e1900 */
[----:B------:R-:W-:-:S04]  /*00e0*/  LEA R4, P0, R0, UR8, 0x1 ;  /* 0x0000000800047c11 */ /* 0x000fc8000f8008ff */
[----:B------:R-:W-:Y:S02]  /*00f0*/  LEA.HI.X R5, R0, UR9, RZ, 0x1, P0 ;  /* 0x0000000900057c11 */ /* 0x000fe400080f0cff */
[----:B--2---:R-:W-:-:S05]  /*0100*/  F2FP.F16.F32.PACK_AB R3, RZ, R2 ;  /* 0x00000002ff03723e */ /* 0x004fca00000000ff */
[----:B------:R-:W-:Y:S01]  /*0110*/  STG.E.U16 desc[UR4][R4.64], R3 ;  /* 0x0000000304007986 */ /* 0x000fe2000c101504 */
[----:B------:R-:W-:Y:S05]  /*0120*/  EXIT ;  /* 0x000000000000794d */ /* 0x000fea0003800000 */
.L_x_0:
[----:B------:R-:W-:-:S00]  /*0130*/  BRA `(.L_x_0) ;  /* 0xfffffffc00fc7947 */ /* 0x000fc0000383ffff */
[----:B------:R-:W-:-:S00]  /*0140*/  NOP ;  /* 0x0000000000007918 */ /* 0x000fc00000000000 */
        /* <DEDUP_REMOVED lines=11> */
.L_x_1:


//--------------------- .nv.global.init           --------------------------
	.section	.nv.global.init,"aw",@progbits
	.align	4
.nv.global.init:
	.type		mrg32k3aM1SubSeq,@object
	.size		mrg32k3aM1SubSeq,(mrg32k3aM2SubSeq - mrg32k3aM1SubSeq)
mrg32k3aM1SubSeq:
        /*0000*/ 	.byte	0x0b, 0xcc, 0xee, 0x04, 0x73, 0x29, 0x8b, 0x6f, 0xf6, 0x53, 0x03, 0xf6, 0x23, 0xf6, 0xea, 0xda
        /* <DEDUP_REMOVED lines=125> */
	.type		mrg32k3aM2SubSeq,@object
	.size		mrg32k3aM2SubSeq,(mrg32k3aM1 - mrg32k3aM2SubSeq)
mrg32k3aM2SubSeq:
        /* <DEDUP_REMOVED lines=126> */
	.type		mrg32k3aM1,@object
	.size		mrg32k3aM1,(mrg32k3aM1Seq - mrg32k3aM1)
mrg32k3aM1:
        /* <DEDUP_REMOVED lines=144> */
	.type		mrg32k3aM1Seq,@object
	.size		mrg32k3aM1Seq,(mrg32k3aM2 - mrg32k3aM1Seq)
mrg32k3aM1Seq:
        /* <DEDUP_REMOVED lines=144> */
	.type		mrg32k3aM2,@object
	.size		mrg32k3aM2,(mrg32k3aM2Seq - mrg32k3aM2)
mrg32k3aM2:
        /* <DEDUP_REMOVED lines=144> */
	.type		mrg32k3aM2Seq,@object
	.size		mrg32k3aM2Seq,(precalc_xorwow_matrix - mrg32k3aM2Seq)
mrg32k3aM2Seq:
        /* <DEDUP_REMOVED lines=144> */
	.type		precalc_xorwow_matrix,@object
	.size		precalc_xorwow_matrix,(precalc_xorwow_offset_matrix - precalc_xorwow_matrix)
precalc_xorwow_matrix:
        /* <DEDUP_REMOVED lines=6400> */
	.type		precalc_xorwow_offset_matrix,@object
	.size		precalc_xorwow_offset_matrix,(.L_1 - precalc_xorwow_offset_matrix)
precalc_xorwow_offset_matrix:
        /* <DEDUP_REMOVED lines=6400> */
.L_1:


//--------------------- .nv.shared.reserved.0     --------------------------
	.section	.nv.shared.reserved.0,"aw",@nobits
	.weak		__nv_reservedSMEM_offset_0_alias
	.size		__nv_reservedSMEM_offset_0_alias, 0, 64
	.other		__nv_reservedSMEM_offset_0_alias,@"STO_CUDA_RESERVED_SHARED STV_DEFAULT"
__nv_reservedSMEM_offset_0_alias:
	.zero		0
	.zero		64


//--------------------- .nv.constant0._Z17floatToHalfKernelP6__halfPKfm --------------------------
	.section	.nv.constant0._Z17floatToHalfKernelP6__halfPKfm,"a",@progbits
	.sectionflags	@""
	.align	4
.nv.constant0._Z17floatToHalfKernelP6__halfPKfm:
	.zero		920


//--------------------- SYMBOLS --------------------------

	.type		.nv.reservedSmem.offset0,@object
	.size		.nv.reservedSmem.offset0,0x4
